	.headerflags	@"EF_CUDA_TEXMODE_UNIFIED EF_CUDA_64BIT_ADDRESS EF_CUDA_ACCELERATORS EF_CUDA_SM90 EF_CUDA_VIRTUAL_SM(EF_CUDA_SM90)"
	.elftype	@"ET_EXEC"


//--------------------- .nv.info                  --------------------------
	.section	.nv.info,"",@"SHT_CUDA_INFO"
	.align	4


	//----- nvinfo : EIATTR_REGCOUNT
	.align		4
        /*0000*/ 	.byte	0x04, 0x2f
        /*0002*/ 	.short	(.L_1 - .L_0)
	.align		4
.L_0:
        /*0004*/ 	.word	index@(triton_poi_fused_eq_1)
        /*0008*/ 	.word	0x0000000a


	//----- nvinfo : EIATTR_MIN_STACK_SIZE
	.align		4
.L_1:
        /*000c*/ 	.byte	0x04, 0x12
        /*000e*/ 	.short	(.L_3 - .L_2)
	.align		4
.L_2:
        /*0010*/ 	.word	index@(triton_poi_fused_eq_1)
        /*0014*/ 	.word	0x00000000


	//----- nvinfo : EIATTR_FRAME_SIZE
	.align		4
.L_3:
        /*0018*/ 	.byte	0x04, 0x11
        /*001a*/ 	.short	(.L_5 - .L_4)
	.align		4
.L_4:
        /*001c*/ 	.word	index@(triton_poi_fused_eq_1)
        /*0020*/ 	.word	0x00000000


	//----- nvinfo : EIATTR_MIN_STACK_SIZE
	.align		4
.L_5:
        /*0024*/ 	.byte	0x04, 0x12
        /*0026*/ 	.short	(.L_7 - .L_6)
	.align		4
.L_6:
        /*0028*/ 	.word	index@(triton_poi_fused_eq_1)
        /*002c*/ 	.word	0x00000000
.L_7:


//--------------------- .nv.info.triton_poi_fused_eq_1 --------------------------
	.section	.nv.info.triton_poi_fused_eq_1,"",@"SHT_CUDA_INFO"
	.sectionflags	@""
	.align	4


	//----- nvinfo : EIATTR_CUDA_API_VERSION
	.align		4
        /*0000*/ 	.byte	0x04, 0x37
        /*0002*/ 	.short	(.L_9 - .L_8)
.L_8:
        /*0004*/ 	.word	0x0000007c


	//----- nvinfo : EIATTR_KPARAM_INFO
	.align		4
.L_9:
        /*0008*/ 	.byte	0x04, 0x17
        /*000a*/ 	.short	(.L_11 - .L_10)
.L_10:
        /*000c*/ 	.word	0x00000000
        /*0010*/ 	.short	0x0002
        /*0012*/ 	.short	0x0010
        /*0014*/ 	.byte	0x00, 0xf0, 0x11, 0x00


	//----- nvinfo : EIATTR_KPARAM_INFO
	.align		4
.L_11:
        /*0018*/ 	.byte	0x04, 0x17
        /*001a*/ 	.short	(.L_13 - .L_12)
.L_12:
        /*001c*/ 	.word	0x00000000
        /*0020*/ 	.short	0x0001
        /*0022*/ 	.short	0x0008
        /*0024*/ 	.byte	0x00, 0xf4, 0x21, 0x00


	//----- nvinfo : EIATTR_KPARAM_INFO
	.align		4
.L_13:
        /*0028*/ 	.byte	0x04, 0x17
        /*002a*/ 	.short	(.L_15 - .L_14)
.L_14:
        /*002c*/ 	.word	0x00000000
        /*0030*/ 	.short	0x0000
        /*0032*/ 	.short	0x0000
        /*0034*/ 	.byte	0x00, 0xf4, 0x21, 0x00


	//----- nvinfo : EIATTR_SPARSE_MMA_MASK
	.align		4
.L_15:
        /*0038*/ 	.byte	0x03, 0x50
        /*003a*/ 	.short	0x0000


	//----- nvinfo : EIATTR_MAXREG_COUNT
	.align		4
        /*003c*/ 	.byte	0x03, 0x1b
        /*003e*/ 	.short	0x00ff


	//----- nvinfo : EIATTR_EXIT_INSTR_OFFSETS
	.align		4
        /*0040*/ 	.byte	0x04, 0x1c
        /*0042*/ 	.short	(.L_17 - .L_16)


	//   ....[0]....
.L_16:
        /*0044*/ 	.word	0x00000130


	//   ....[1]....
        /*0048*/ 	.word	0x00000150


	//----- nvinfo : EIATTR_REQNTID
	.align		4
.L_17:
        /*004c*/ 	.byte	0x04, 0x10
        /*004e*/ 	.short	(.L_19 - .L_18)
.L_18:
        /*0050*/ 	.word	0x00000080
        /*0054*/ 	.word	0x00000001
        /*0058*/ 	.word	0x00000001


	//----- nvinfo : EIATTR_CRS_STACK_SIZE
	.align		4
.L_19:
        /*005c*/ 	.byte	0x04, 0x1e
        /*005e*/ 	.short	(.L_21 - .L_20)
.L_20:
        /*0060*/ 	.word	0x00000000


	//----- nvinfo : EIATTR_CBANK_PARAM_SIZE
	.align		4
.L_21:
        /*0064*/ 	.byte	0x03, 0x19
        /*0066*/ 	.short	0x0014


	//----- nvinfo : EIATTR_PARAM_CBANK
	.align		4
        /*0068*/ 	.byte	0x04, 0x0a
        /*006a*/ 	.short	(.L_23 - .L_22)
	.align		4
.L_22:
        /*006c*/ 	.word	index@(.nv.constant0.triton_poi_fused_eq_1)
        /*0070*/ 	.short	0x0210
        /*0072*/ 	.short	0x0014


	//----- nvinfo : EIATTR_SW_WAR
	.align		4
.L_23:
        /*0074*/ 	.byte	0x04, 0x36
        /*0076*/ 	.short	(.L_25 - .L_24)
.L_24:
        /*0078*/ 	.word	0x00000008
.L_25:


//--------------------- .nv.callgraph             --------------------------
	.section	.nv.callgraph,"",@"SHT_CUDA_CALLGRAPH"
	.align	4
	.sectionentsize	8
	.align		4
        /*0000*/ 	.word	0x00000000
	.align		4
        /*0004*/ 	.word	0xffffffff
	.align		4
        /*0008*/ 	.word	0x00000000
	.align		4
        /*000c*/ 	.word	0xfffffffe
	.align		4
        /*0010*/ 	.word	0x00000000
	.align		4
        /*0014*/ 	.word	0xfffffffd
	.align		4
        /*0018*/ 	.word	0x00000000
	.align		4
        /*001c*/ 	.word	0xfffffffc


//--------------------- .text.triton_poi_fused_eq_1 --------------------------
	.section	.text.triton_poi_fused_eq_1,"ax",@progbits
	.align	128
        .global         triton_poi_fused_eq_1
        .type           triton_poi_fused_eq_1,@function
        .size           triton_poi_fused_eq_1,(.L_x_3 - triton_poi_fused_eq_1)
        .other          triton_poi_fused_eq_1,@"STO_CUDA_ENTRY STV_DEFAULT"
triton_poi_fused_eq_1:
.text.triton_poi_fused_eq_1:
[----:B------:R-:W0:Y:S02]  /*0000*/  LDC R1, c[0x0][0x28] ;  /* 0x00000a00ff017b82 */ /* 0x000e240000000800 */
[----:B------:R-:W1:Y:S01]  /*0010*/  S2R R0, SR_TID.X ;  /* 0x0000000000007919 */ /* 0x000e620000002100 */
[----:B------:R-:W-:Y:S01]  /*0020*/  ULDC.64 UR4, c[0x0][0x208] ;  /* 0x0000820000047ab9 */ /* 0x000fe20000000a00 */
[----:B------:R-:W-:Y:S01]  /*0030*/  BSSY B0, `(.L_x_0) ;  /* 0x000000a000007945 */ /* 0x000fe20003800000 */
[----:B------:R-:W-:Y:S01]  /*0040*/  IMAD.MOV.U32 R2, RZ, RZ, RZ ;  /* 0x000000ffff027224 */ /* 0x000fe200078e00ff */
[----:B------:R-:W2:Y:S01]  /*0050*/  S2R R5, SR_CTAID.X ;  /* 0x0000000000057919 */ /* 0x000ea20000002500 */
[----:B-1----:R-:W-:-:S05]  /*0060*/  LOP3.LUT R0, R0, 0x7f, RZ, 0xc0, !PT ;  /* 0x0000007f00007812 */ /* 0x002fca00078ec0ff */
[----:B--2---:R-:W-:-:S05]  /*0070*/  IMAD R5, R5, 0x80, R0 ;  /* 0x0000008005057824 */ /* 0x004fca00078e0200 */
[----:B------:R-:W-:-:S13]  /*0080*/  ISETP.GE.AND P1, PT, R5, 0x100, PT ;  /* 0x000001000500780c */ /* 0x000fda0003f26270 */
[----:B------:R-:W-:Y:S05]  /*0090*/  @P1 BRA `(.L_x_1) ;  /* 0x00000000000c1947 */ /* 0x000fea0003800000 */
[----:B------:R-:W1:Y:S02]  /*00a0*/  LDC.64 R2, c[0x0][0x210] ;  /* 0x00008400ff027b82 */ /* 0x000e640000000a00 */
[----:B-1----:R-:W-:-:S06]  /*00b0*/  IMAD.WIDE R2, R5, 0x4, R2 ;  /* 0x0000000405027825 */ /* 0x002fcc00078e0202 */
[----:B------:R1:W5:Y:S02]  /*00c0*/  LDG.E R2, desc[UR4][R2.64] ;  /* 0x0000000402027981 */ /* 0x000364000c1e1900 */
.L_x_1:
[----:B------:R-:W-:Y:S05]  /*00d0*/  BSYNC B0 ;  /* 0x0000000000007941 */ /* 0x000fea0003800000 */
.L_x_0:
[----:B------:R-:W-:Y:S01]  /*00e0*/  ULDC.64 UR6, c[0x0][0x218] ;  /* 0x0000860000067ab9 */ /* 0x000fe20000000a00 */
[----:B-----5:R-:W-:Y:S02]  /*00f0*/  LOP3.LUT P0, RZ, R2, 0x7fffffff, RZ, 0xc0, !PT ;  /* 0x7fffffff02ff7812 */ /* 0x020fe4000780c0ff */
[----:B------:R-:W-:Y:S02]  /*0100*/  IADD3 R2, P2, R5, UR6, RZ ;  /* 0x0000000605027c10 */ /* 0x000fe4000ff5e0ff */
[----:B------:R-:W-:Y:S02]  /*0110*/  SEL R7, RZ, 0x1, P0 ;  /* 0x00000001ff077807 */ /* 0x000fe40000000000 */
[----:B-1----:R-:W-:Y:S01]  /*0120*/  LEA.HI.X.SX32 R3, R5, UR7, 0x1, P2 ;  /* 0x0000000705037c11 */ /* 0x002fe200090f0eff */
[----:B------:R-:W-:Y:S08]  /*0130*/  @P1 EXIT ;  /* 0x000000000000194d */ /* 0x000ff00003800000 */
[----:B------:R-:W-:Y:S01]  /*0140*/  STG.E.U8 desc[UR4][R2.64], R7 ;  /* 0x0000000702007986 */ /* 0x000fe2000c101104 */
[----:B------:R-:W-:Y:S05]  /*0150*/  EXIT ;  /* 0x000000000000794d */ /* 0x000fea0003800000 */
.L_x_2:
[----:B------:R-:W-:-:S00]  /*0160*/  BRA `(.L_x_2) ;  /* 0xfffffffc00fc7947 */ /* 0x000fc0000383ffff */
[----:B------:R-:W-:-:S00]  /*0170*/  NOP ;  /* 0x0000000000007918 */ /* 0x000fc00000000000 */
        /* <DEDUP_REMOVED lines=8> */
.L_x_3:


//--------------------- .nv.constant0.triton_poi_fused_eq_1 --------------------------
	.section	.nv.constant0.triton_poi_fused_eq_1,"a",@progbits
	.sectionflags	@""
	.align	4
.nv.constant0.triton_poi_fused_eq_1:
	.zero		548
